//
// Generated by NVIDIA NVVM Compiler
//
// Compiler Build ID: CL-36424714
// Cuda compilation tools, release 13.0, V13.0.88
// Based on NVVM 20.0.0
//

.version 9.0
.target sm_100
.address_size 64

	// .globl	_Z7vecAddKPfS_S_i

.visible .entry _Z7vecAddKPfS_S_i(
	.param .u64 .ptr .align 1 _Z7vecAddKPfS_S_i_param_0,
	.param .u64 .ptr .align 1 _Z7vecAddKPfS_S_i_param_1,
	.param .u64 .ptr .align 1 _Z7vecAddKPfS_S_i_param_2,
	.param .u32 _Z7vecAddKPfS_S_i_param_3
)
{
	.reg .pred 	%p<2>;
	.reg .b32 	%r<6>;
	.reg .b32 	%f<4>;
	.reg .b64 	%rd<11>;

	ld.param.u64 	%rd1, [_Z7vecAddKPfS_S_i_param_0];
	ld.param.u64 	%rd2, [_Z7vecAddKPfS_S_i_param_1];
	ld.param.u64 	%rd3, [_Z7vecAddKPfS_S_i_param_2];
	ld.param.u32 	%r2, [_Z7vecAddKPfS_S_i_param_3];
	mov.u32 	%r3, %tid.x;
	mov.u32 	%r4, %ntid.x;
	mov.u32 	%r5, %ctaid.x;
	mad.lo.s32 	%r1, %r4, %r5, %r3;
	setp.ge.s32 	%p1, %r1, %r2;
	@%p1 bra 	$L__BB0_2;
	cvta.to.global.u64 	%rd4, %rd1;
	cvta.to.global.u64 	%rd5, %rd2;
	cvta.to.global.u64 	%rd6, %rd3;
	mul.wide.s32 	%rd7, %r1, 4;
	add.s64 	%rd8, %rd4, %rd7;
	ld.global.f32 	%f1, [%rd8];
	add.s64 	%rd9, %rd5, %rd7;
	ld.global.f32 	%f2, [%rd9];
	add.f32 	%f3, %f1, %f2;
	add.s64 	%rd10, %rd6, %rd7;
	st.global.f32 	[%rd10], %f3;
$L__BB0_2:
	ret;

}


// ===== COMPILED SASS (sm_100) =====

	.target	sm_100

	.elftype	@"ET_EXEC"


//--------------------- .note.nv.tkinfo           --------------------------
	.section	.note.nv.tkinfo,"",@"SHT_NOTE"
	.sectionflags	@"SHF_NOTE_NV_TKINFO"
	.tkinfo
        /*0018*/ 	.word	0x00000002
        /*0030*/ 	.string	""
        /*0030*/ 	.string	"ptxas"
        /*0030*/ 	.string	"Cuda compilation tools, release 13.0, V13.0.88"
        /*0030*/ 	.string	"Build cuda_13.0.r13.0/compiler.36424714_0"
        /*0030*/ 	.string	"-arch sm_100 -m 64 "



//--------------------- .note.nv.cuinfo           --------------------------
	.section	.note.nv.cuinfo,"",@"SHT_NOTE"
	.sectionflags	@"SHF_NOTE_NV_CUINFO"
        /*0018*/ 	.short	0x0002
        /*001a*/ 	.short	0x0064
        /*001c*/ 	.short	0x0082
	.zero		2


//--------------------- .nv.info                  --------------------------
	.section	.nv.info,"",@"SHT_CUDA_INFO"
	.align	4


	//----- nvinfo : EIATTR_REGCOUNT
	.align		4
        /*0000*/ 	.byte	0x04, 0x2f
        /*0002*/ 	.short	(.L_1 - .L_0)
	.align		4
.L_0:
        /*0004*/ 	.word	index@(_Z7vecAddKPfS_S_i)
        /*0008*/ 	.word	0x0000000c


	//----- nvinfo : EIATTR_FRAME_SIZE
	.align		4
.L_1:
        /*000c*/ 	.byte	0x04, 0x11
        /*000e*/ 	.short	(.L_3 - .L_2)
	.align		4
.L_2:
        /*0010*/ 	.word	index@(_Z7vecAddKPfS_S_i)
        /*0014*/ 	.word	0x00000000


	//----- nvinfo : EIATTR_MIN_STACK_SIZE
	.align		4
.L_3:
        /*0018*/ 	.byte	0x04, 0x12
        /*001a*/ 	.short	(.L_5 - .L_4)
	.align		4
.L_4:
        /*001c*/ 	.word	index@(_Z7vecAddKPfS_S_i)
        /*0020*/ 	.word	0x00000000
.L_5:


//--------------------- .nv.compat                --------------------------
	.section	.nv.compat,"",@"SHT_CUDA_COMPAT_INFO"
	.align	4
        /*0000*/ 	.byte	0x02, 0x09, 0x00, 0x00, 0x02, 0x02, 0x01, 0x00, 0x02, 0x05, 0x05, 0x00, 0x03, 0x07, 0x01, 0x01
        /*0010*/ 	.byte	0x02, 0x03, 0x00, 0x00, 0x02, 0x06, 0x01, 0x00, 0x04, 0x0b, 0x08, 0x00, 0x09, 0x00, 0x00, 0x00
        /*0020*/ 	.byte	0x00, 0x00, 0x00, 0x00


//--------------------- .nv.info._Z7vecAddKPfS_S_i --------------------------
	.section	.nv.info._Z7vecAddKPfS_S_i,"",@"SHT_CUDA_INFO"
	.sectionflags	@""
	.align	4


	//----- nvinfo : EIATTR_CUDA_API_VERSION
	.align		4
        /*0000*/ 	.byte	0x04, 0x37
        /*0002*/ 	.short	(.L_7 - .L_6)
.L_6:
        /*0004*/ 	.word	0x00000082


	//----- nvinfo : EIATTR_KPARAM_INFO
	.align		4
.L_7:
        /*0008*/ 	.byte	0x04, 0x17
        /*000a*/ 	.short	(.L_9 - .L_8)
.L_8:
        /*000c*/ 	.word	0x00000000
        /*0010*/ 	.short	0x0003
        /*0012*/ 	.short	0x0018
        /*0014*/ 	.byte	0x00, 0xf0, 0x11, 0x00


	//----- nvinfo : EIATTR_KPARAM_INFO
	.align		4
.L_9:
        /*0018*/ 	.byte	0x04, 0x17
        /*001a*/ 	.short	(.L_11 - .L_10)
.L_10:
        /*001c*/ 	.word	0x00000000
        /*0020*/ 	.short	0x0002
        /*0022*/ 	.short	0x0010
        /*0024*/ 	.byte	0x00, 0xf5, 0x21, 0x00


	//----- nvinfo : EIATTR_KPARAM_INFO
	.align		4
.L_11:
        /*0028*/ 	.byte	0x04, 0x17
        /*002a*/ 	.short	(.L_13 - .L_12)
.L_12:
        /*002c*/ 	.word	0x00000000
        /*0030*/ 	.short	0x0001
        /*0032*/ 	.short	0x0008
        /*0034*/ 	.byte	0x00, 0xf5, 0x21, 0x00


	//----- nvinfo : EIATTR_KPARAM_INFO
	.align		4
.L_13:
        /*0038*/ 	.byte	0x04, 0x17
        /*003a*/ 	.short	(.L_15 - .L_14)
.L_14:
        /*003c*/ 	.word	0x00000000
        /*0040*/ 	.short	0x0000
        /*0042*/ 	.short	0x0000
        /*0044*/ 	.byte	0x00, 0xf5, 0x21, 0x00


	//----- nvinfo : EIATTR_SPARSE_MMA_MASK
	.align		4
.L_15:
        /*0048*/ 	.byte	0x03, 0x50
        /*004a*/ 	.short	0x0000


	//----- nvinfo : EIATTR_MAXREG_COUNT
	.align		4
        /*004c*/ 	.byte	0x03, 0x1b
        /*004e*/ 	.short	0x00ff


	//----- nvinfo : EIATTR_MERCURY_ISA_VERSION
	.align		4
        /*0050*/ 	.byte	0x03, 0x5f
        /*0052*/ 	.short	0x0101


	//----- nvinfo : EIATTR_VRC_CTA_INIT_COUNT
	.align		4
        /*0054*/ 	.byte	0x02, 0x4a
	.zero		1
	.zero		1


	//----- nvinfo : EIATTR_EXIT_INSTR_OFFSETS
	.align		4
        /*0058*/ 	.byte	0x04, 0x1c
        /*005a*/ 	.short	(.L_17 - .L_16)


	//   ....[0]....
.L_16:
        /*005c*/ 	.word	0x00000070


	//   ....[1]....
        /*0060*/ 	.word	0x00000130


	//----- nvinfo : EIATTR_CBANK_PARAM_SIZE
	.align		4
.L_17:
        /*0064*/ 	.byte	0x03, 0x19
        /*0066*/ 	.short	0x001c


	//----- nvinfo : EIATTR_PARAM_CBANK
	.align		4
        /*0068*/ 	.byte	0x04, 0x0a
        /*006a*/ 	.short	(.L_19 - .L_18)
	.align		4
.L_18:
        /*006c*/ 	.word	index@(.nv.constant0._Z7vecAddKPfS_S_i)
        /*0070*/ 	.short	0x0380
        /*0072*/ 	.short	0x001c


	//----- nvinfo : EIATTR_SW_WAR
	.align		4
.L_19:
        /*0074*/ 	.byte	0x04, 0x36
        /*0076*/ 	.short	(.L_21 - .L_20)
.L_20:
        /*0078*/ 	.word	0x00000008
.L_21:


//--------------------- .nv.callgraph             --------------------------
	.section	.nv.callgraph,"",@"SHT_CUDA_CALLGRAPH"
	.align	4
	.sectionentsize	8
	.align		4
        /*0000*/ 	.word	0x00000000
	.align		4
        /*0004*/ 	.word	0xffffffff
	.align		4
        /*0008*/ 	.word	0x00000000
	.align		4
        /*000c*/ 	.word	0xfffffffe
	.align		4
        /*0010*/ 	.word	0x00000000
	.align		4
        /*0014*/ 	.word	0xfffffffd
	.align		4
        /*0018*/ 	.word	0x00000000
	.align		4
        /*001c*/ 	.word	0xfffffffc


//--------------------- .text._Z7vecAddKPfS_S_i   --------------------------
	.section	.text._Z7vecAddKPfS_S_i,"ax",@progbits
	.align	128
        .global         _Z7vecAddKPfS_S_i
        .type           _Z7vecAddKPfS_S_i,@function
        .size           _Z7vecAddKPfS_S_i,(.L_x_1 - _Z7vecAddKPfS_S_i)
        .other          _Z7vecAddKPfS_S_i,@"STO_CUDA_ENTRY STV_DEFAULT"
_Z7vecAddKPfS_S_i:
.text._Z7vecAddKPfS_S_i:
[----:B------:R-:W-:Y:S01]  /*0000*/  LDC R1, c[0x0][0x37c] ;  /* 0x0000df00ff017b82 */ /* 0x000fe20000000800 */
[----:B------:R-:W0:Y:S01]  /*0010*/  S2R R9, SR_TID.X ;  /* 0x0000000000097919 */ /* 0x000e220000002100 */
[----:B------:R-:W0:Y:S01]  /*0020*/  LDCU UR4, c[0x0][0x360] ;  /* 0x00006c00ff0477ac */ /* 0x000e220008000800 */
[----:B------:R-:W0:Y:S01]  /*0030*/  S2R R0, SR_CTAID.X ;  /* 0x0000000000007919 */ /* 0x000e220000002500 */
[----:B------:R-:W1:Y:S01]  /*0040*/  LDCU UR5, c[0x0][0x398] ;  /* 0x00007300ff0577ac */ /* 0x000e620008000800 */
[----:B0-----:R-:W-:-:S05]  /*0050*/  IMAD R9, R0, UR4, R9 ;  /* 0x0000000400097c24 */ /* 0x001fca000f8e0209 */
[----:B-1----:R-:W-:-:S13]  /*0060*/  ISETP.GE.AND P0, PT, R9, UR5, PT ;  /* 0x0000000509007c0c */ /* 0x002fda000bf06270 */
[----:B------:R-:W-:Y:S05]  /*0070*/  @P0 EXIT ;  /* 0x000000000000094d */ /* 0x000fea0003800000 */
[----:B------:R-:W0:Y:S01]  /*0080*/  LDC.64 R2, c[0x0][0x380] ;  /* 0x0000e000ff027b82 */ /* 0x000e220000000a00 */
[----:B------:R-:W1:Y:S07]  /*0090*/  LDCU.64 UR4, c[0x0][0x358] ;  /* 0x00006b00ff0477ac */ /* 0x000e6e0008000a00 */
[----:B------:R-:W2:Y:S08]  /*00a0*/  LDC.64 R4, c[0x0][0x388] ;  /* 0x0000e200ff047b82 */ /* 0x000eb00000000a00 */
[----:B------:R-:W3:Y:S01]  /*00b0*/  LDC.64 R6, c[0x0][0x390] ;  /* 0x0000e400ff067b82 */ /* 0x000ee20000000a00 */
[----:B0-----:R-:W-:-:S06]  /*00c0*/  IMAD.WIDE R2, R9, 0x4, R2 ;  /* 0x0000000409027825 */ /* 0x001fcc00078e0202 */
[----:B-1----:R-:W4:Y:S01]  /*00d0*/  LDG.E R2, desc[UR4][R2.64] ;  /* 0x0000000402027981 */ /* 0x002f22000c1e1900 */
[----:B--2---:R-:W-:-:S06]  /*00e0*/  IMAD.WIDE R4, R9, 0x4, R4 ;  /* 0x0000000409047825 */ /* 0x004fcc00078e0204 */
[----:B------:R-:W4:Y:S01]  /*00f0*/  LDG.E R5, desc[UR4][R4.64] ;  /* 0x0000000404057981 */ /* 0x000f22000c1e1900 */
[----:B---3--:R-:W-:-:S04]  /*0100*/  IMAD.WIDE R6, R9, 0x4, R6 ;  /* 0x0000000409067825 */ /* 0x008fc800078e0206 */
[----:B----4-:R-:W-:-:S05]  /*0110*/  FADD R9, R2, R5 ;  /* 0x0000000502097221 */ /* 0x010fca0000000000 */
[----:B------:R-:W-:Y:S01]  /*0120*/  STG.E desc[UR4][R6.64], R9 ;  /* 0x0000000906007986 */ /* 0x000fe2000c101904 */
[----:B------:R-:W-:Y:S05]  /*0130*/  EXIT ;  /* 0x000000000000794d */ /* 0x000fea0003800000 */
.L_x_0:
[----:B------:R-:W-:-:S00]  /*0140*/  BRA `(.L_x_0) ;  /* 0xfffffffc00fc7947 */ /* 0x000fc0000383ffff */
[----:B------:R-:W-:-:S00]  /*0150*/  NOP ;  /* 0x0000000000007918 */ /* 0x000fc00000000000 */
        /* <DEDUP_REMOVED lines=10> */
.L_x_1:


//--------------------- .nv.shared.reserved.0     --------------------------
	.section	.nv.shared.reserved.0,"aw",@nobits
	.weak		__nv_reservedSMEM_offset_0_alias
	.size		__nv_reservedSMEM_offset_0_alias, 0, 64
	.other		__nv_reservedSMEM_offset_0_alias,@"STO_CUDA_RESERVED_SHARED STV_DEFAULT"
__nv_reservedSMEM_offset_0_alias:
	.zero		0
	.zero		64


//--------------------- .nv.constant0._Z7vecAddKPfS_S_i --------------------------
	.section	.nv.constant0._Z7vecAddKPfS_S_i,"a",@progbits
	.sectionflags	@""
	.align	4
.nv.constant0._Z7vecAddKPfS_S_i:
	.zero		924


//--------------------- SYMBOLS --------------------------

	.type		.nv.reservedSmem.offset0,@object
	.size		.nv.reservedSmem.offset0,0x4
